	.headerflags	@"EF_CUDA_TEXMODE_UNIFIED EF_CUDA_64BIT_ADDRESS EF_CUDA_ACCELERATORS EF_CUDA_SM90 EF_CUDA_VIRTUAL_SM(EF_CUDA_SM90)"
	.elftype	@"ET_EXEC"


//--------------------- .nv.info                  --------------------------
	.section	.nv.info,"",@"SHT_CUDA_INFO"
	.align	4


	//----- nvinfo : EIATTR_REGCOUNT
	.align		4
        /*0000*/ 	.byte	0x04, 0x2f
        /*0002*/ 	.short	(.L_1 - .L_0)
	.align		4
.L_0:
        /*0004*/ 	.word	index@(triton_poi_fused_relu_14)
        /*0008*/ 	.word	0x00000008


	//----- nvinfo : EIATTR_MIN_STACK_SIZE
	.align		4
.L_1:
        /*000c*/ 	.byte	0x04, 0x12
        /*000e*/ 	.short	(.L_3 - .L_2)
	.align		4
.L_2:
        /*0010*/ 	.word	index@(triton_poi_fused_relu_14)
        /*0014*/ 	.word	0x00000000


	//----- nvinfo : EIATTR_FRAME_SIZE
	.align		4
.L_3:
        /*0018*/ 	.byte	0x04, 0x11
        /*001a*/ 	.short	(.L_5 - .L_4)
	.align		4
.L_4:
        /*001c*/ 	.word	index@(triton_poi_fused_relu_14)
        /*0020*/ 	.word	0x00000000


	//----- nvinfo : EIATTR_MIN_STACK_SIZE
	.align		4
.L_5:
        /*0024*/ 	.byte	0x04, 0x12
        /*0026*/ 	.short	(.L_7 - .L_6)
	.align		4
.L_6:
        /*0028*/ 	.word	index@(triton_poi_fused_relu_14)
        /*002c*/ 	.word	0x00000000
.L_7:


//--------------------- .nv.info.triton_poi_fused_relu_14 --------------------------
	.section	.nv.info.triton_poi_fused_relu_14,"",@"SHT_CUDA_INFO"
	.sectionflags	@""
	.align	4


	//----- nvinfo : EIATTR_CUDA_API_VERSION
	.align		4
        /*0000*/ 	.byte	0x04, 0x37
        /*0002*/ 	.short	(.L_9 - .L_8)
.L_8:
        /*0004*/ 	.word	0x0000007c


	//----- nvinfo : EIATTR_KPARAM_INFO
	.align		4
.L_9:
        /*0008*/ 	.byte	0x04, 0x17
        /*000a*/ 	.short	(.L_11 - .L_10)
.L_10:
        /*000c*/ 	.word	0x00000000
        /*0010*/ 	.short	0x0001
        /*0012*/ 	.short	0x0008
        /*0014*/ 	.byte	0x00, 0xf0, 0x11, 0x00


	//----- nvinfo : EIATTR_KPARAM_INFO
	.align		4
.L_11:
        /*0018*/ 	.byte	0x04, 0x17
        /*001a*/ 	.short	(.L_13 - .L_12)
.L_12:
        /*001c*/ 	.word	0x00000000
        /*0020*/ 	.short	0x0000
        /*0022*/ 	.short	0x0000
        /*0024*/ 	.byte	0x00, 0xf4, 0x21, 0x00


	//----- nvinfo : EIATTR_SPARSE_MMA_MASK
	.align		4
.L_13:
        /*0028*/ 	.byte	0x03, 0x50
        /*002a*/ 	.short	0x0000


	//----- nvinfo : EIATTR_MAXREG_COUNT
	.align		4
        /*002c*/ 	.byte	0x03, 0x1b
        /*002e*/ 	.short	0x00ff


	//----- nvinfo : EIATTR_EXIT_INSTR_OFFSETS
	.align		4
        /*0030*/ 	.byte	0x04, 0x1c
        /*0032*/ 	.short	(.L_15 - .L_14)


	//   ....[0]....
.L_14:
        /*0034*/ 	.word	0x000000c0


	//----- nvinfo : EIATTR_REQNTID
	.align		4
.L_15:
        /*0038*/ 	.byte	0x04, 0x10
        /*003a*/ 	.short	(.L_17 - .L_16)
.L_16:
        /*003c*/ 	.word	0x00000080
        /*0040*/ 	.word	0x00000001
        /*0044*/ 	.word	0x00000001


	//----- nvinfo : EIATTR_CBANK_PARAM_SIZE
	.align		4
.L_17:
        /*0048*/ 	.byte	0x03, 0x19
        /*004a*/ 	.short	0x000c


	//----- nvinfo : EIATTR_PARAM_CBANK
	.align		4
        /*004c*/ 	.byte	0x04, 0x0a
        /*004e*/ 	.short	(.L_19 - .L_18)
	.align		4
.L_18:
        /*0050*/ 	.word	index@(.nv.constant0.triton_poi_fused_relu_14)
        /*0054*/ 	.short	0x0210
        /*0056*/ 	.short	0x000c


	//----- nvinfo : EIATTR_SW_WAR
	.align		4
.L_19:
        /*0058*/ 	.byte	0x04, 0x36
        /*005a*/ 	.short	(.L_21 - .L_20)
.L_20:
        /*005c*/ 	.word	0x00000008
.L_21:


//--------------------- .nv.callgraph             --------------------------
	.section	.nv.callgraph,"",@"SHT_CUDA_CALLGRAPH"
	.align	4
	.sectionentsize	8
	.align		4
        /*0000*/ 	.word	0x00000000
	.align		4
        /*0004*/ 	.word	0xffffffff
	.align		4
        /*0008*/ 	.word	0x00000000
	.align		4
        /*000c*/ 	.word	0xfffffffe
	.align		4
        /*0010*/ 	.word	0x00000000
	.align		4
        /*0014*/ 	.word	0xfffffffd
	.align		4
        /*0018*/ 	.word	0x00000000
	.align		4
        /*001c*/ 	.word	0xfffffffc


//--------------------- .text.triton_poi_fused_relu_14 --------------------------
	.section	.text.triton_poi_fused_relu_14,"ax",@progbits
	.align	128
        .global         triton_poi_fused_relu_14
        .type           triton_poi_fused_relu_14,@function
        .size           triton_poi_fused_relu_14,(.L_x_1 - triton_poi_fused_relu_14)
        .other          triton_poi_fused_relu_14,@"STO_CUDA_ENTRY STV_DEFAULT"
triton_poi_fused_relu_14:
.text.triton_poi_fused_relu_14:
[----:B------:R-:W-:Y:S01]  /*0000*/  LDC R1, c[0x0][0x28] ;  /* 0x00000a00ff017b82 */ /* 0x000fe20000000800 */
[----:B------:R-:W1:Y:S07]  /*0010*/  S2R R0, SR_TID.X ;  /* 0x0000000000007919 */ /* 0x000e6e0000002100 */
[----:B------:R-:W2:Y:S01]  /*0020*/  LDC.64 R2, c[0x0][0x210] ;  /* 0x00008400ff027b82 */ /* 0x000ea20000000a00 */
[----:B------:R-:W-:Y:S01]  /*0030*/  ULDC.64 UR4, c[0x0][0x208] ;  /* 0x0000820000047ab9 */ /* 0x000fe20000000a00 */
[----:B------:R-:W3:Y:S01]  /*0040*/  S2R R5, SR_CTAID.X ;  /* 0x0000000000057919 */ /* 0x000ee20000002500 */
[----:B-1----:R-:W-:-:S05]  /*0050*/  LOP3.LUT R0, R0, 0x7f, RZ, 0xc0, !PT ;  /* 0x0000007f00007812 */ /* 0x002fca00078ec0ff */
[----:B---3--:R-:W-:-:S04]  /*0060*/  IMAD R5, R5, 0x80, R0 ;  /* 0x0000008005057824 */ /* 0x008fc800078e0200 */
[----:B--2---:R-:W-:-:S05]  /*0070*/  IMAD.WIDE R2, R5, 0x4, R2 ;  /* 0x0000000405027825 */ /* 0x004fca00078e0202 */
[----:B------:R-:W2:Y:S02]  /*0080*/  LDG.E R0, desc[UR4][R2.64] ;  /* 0x0000000402007981 */ /* 0x000ea4000c1e1900 */
[----:B--2---:R-:W-:-:S04]  /*0090*/  FSETP.GEU.AND P0, PT, R0, RZ, PT ;  /* 0x000000ff0000720b */ /* 0x004fc80003f0e000 */
[----:B------:R-:W-:-:S05]  /*00a0*/  FSEL R5, R0, RZ, P0 ;  /* 0x000000ff00057208 */ /* 0x000fca0000000000 */
[----:B------:R-:W-:Y:S01]  /*00b0*/  STG.E desc[UR4][R2.64], R5 ;  /* 0x0000000502007986 */ /* 0x000fe2000c101904 */
[----:B------:R-:W-:Y:S05]  /*00c0*/  EXIT ;  /* 0x000000000000794d */ /* 0x000fea0003800000 */
.L_x_0:
[----:B------:R-:W-:-:S00]  /*00d0*/  BRA `(.L_x_0) ;  /* 0xfffffffc00fc7947 */ /* 0x000fc0000383ffff */
[----:B------:R-:W-:-:S00]  /*00e0*/  NOP ;  /* 0x0000000000007918 */ /* 0x000fc00000000000 */
        /* <DEDUP_REMOVED lines=9> */
.L_x_1:


//--------------------- .nv.constant0.triton_poi_fused_relu_14 --------------------------
	.section	.nv.constant0.triton_poi_fused_relu_14,"a",@progbits
	.sectionflags	@""
	.align	4
.nv.constant0.triton_poi_fused_relu_14:
	.zero		540
